//
// Generated by NVIDIA NVVM Compiler
//
// Compiler Build ID: CL-36424714
// Cuda compilation tools, release 13.0, V13.0.88
// Based on NVVM 20.0.0
//

.version 9.0
.target sm_100
.address_size 64

	// .globl	_Z22colorToGrayscaleKernelP14GrayscalePixelP5Pixelii

.visible .entry _Z22colorToGrayscaleKernelP14GrayscalePixelP5Pixelii(
	.param .u64 .ptr .align 1 _Z22colorToGrayscaleKernelP14GrayscalePixelP5Pixelii_param_0,
	.param .u64 .ptr .align 1 _Z22colorToGrayscaleKernelP14GrayscalePixelP5Pixelii_param_1,
	.param .u32 _Z22colorToGrayscaleKernelP14GrayscalePixelP5Pixelii_param_2,
	.param .u32 _Z22colorToGrayscaleKernelP14GrayscalePixelP5Pixelii_param_3
)
{
	.reg .pred 	%p<4>;
	.reg .b16 	%rs<4>;
	.reg .b32 	%r<15>;
	.reg .b32 	%f<7>;
	.reg .b64 	%rd<9>;

	ld.param.u64 	%rd1, [_Z22colorToGrayscaleKernelP14GrayscalePixelP5Pixelii_param_0];
	ld.param.u64 	%rd2, [_Z22colorToGrayscaleKernelP14GrayscalePixelP5Pixelii_param_1];
	ld.param.u32 	%r3, [_Z22colorToGrayscaleKernelP14GrayscalePixelP5Pixelii_param_2];
	ld.param.u32 	%r4, [_Z22colorToGrayscaleKernelP14GrayscalePixelP5Pixelii_param_3];
	mov.u32 	%r6, %tid.x;
	mov.u32 	%r7, %ctaid.x;
	mov.u32 	%r8, %ntid.x;
	mad.lo.s32 	%r1, %r7, %r8, %r6;
	mov.u32 	%r9, %tid.y;
	mov.u32 	%r10, %ctaid.y;
	mov.u32 	%r11, %ntid.y;
	mad.lo.s32 	%r12, %r10, %r11, %r9;
	setp.ge.s32 	%p1, %r1, %r3;
	setp.ge.s32 	%p2, %r12, %r4;
	or.pred  	%p3, %p1, %p2;
	@%p3 bra 	$L__BB0_2;
	cvta.to.global.u64 	%rd3, %rd2;
	cvta.to.global.u64 	%rd4, %rd1;
	mad.lo.s32 	%r13, %r3, %r12, %r1;
	cvt.s64.s32 	%rd5, %r13;
	mul.wide.s32 	%rd6, %r13, 3;
	add.s64 	%rd7, %rd3, %rd6;
	add.s64 	%rd8, %rd4, %rd5;
	ld.global.u8 	%rs1, [%rd7];
	cvt.rn.f32.u16 	%f1, %rs1;
	ld.global.u8 	%rs2, [%rd7+1];
	cvt.rn.f32.u16 	%f2, %rs2;
	mul.f32 	%f3, %f2, 0f3F3851EC;
	fma.rn.f32 	%f4, %f1, 0f3E570A3D, %f3;
	ld.global.u8 	%rs3, [%rd7+2];
	cvt.rn.f32.u16 	%f5, %rs3;
	fma.rn.f32 	%f6, %f5, 0f3D8F5C29, %f4;
	cvt.rzi.u32.f32 	%r14, %f6;
	st.global.u8 	[%rd8], %r14;
$L__BB0_2:
	ret;

}
	// .globl	_Z19blurGrayscaleKernelP14GrayscalePixelS0_ii
.visible .entry _Z19blurGrayscaleKernelP14GrayscalePixelS0_ii(
	.param .u64 .ptr .align 1 _Z19blurGrayscaleKernelP14GrayscalePixelS0_ii_param_0,
	.param .u64 .ptr .align 1 _Z19blurGrayscaleKernelP14GrayscalePixelS0_ii_param_1,
	.param .u32 _Z19blurGrayscaleKernelP14GrayscalePixelS0_ii_param_2,
	.param .u32 _Z19blurGrayscaleKernelP14GrayscalePixelS0_ii_param_3
)
{
	.reg .pred 	%p<32>;
	.reg .b32 	%r<87>;
	.reg .b32 	%f<4>;
	.reg .b64 	%rd<23>;

	ld.param.u64 	%rd7, [_Z19blurGrayscaleKernelP14GrayscalePixelS0_ii_param_0];
	ld.param.u64 	%rd6, [_Z19blurGrayscaleKernelP14GrayscalePixelS0_ii_param_1];
	ld.param.u32 	%r42, [_Z19blurGrayscaleKernelP14GrayscalePixelS0_ii_param_2];
	ld.param.u32 	%r44, [_Z19blurGrayscaleKernelP14GrayscalePixelS0_ii_param_3];
	cvta.to.global.u64 	%rd1, %rd7;
	mov.u32 	%r45, %tid.x;
	mov.u32 	%r46, %ctaid.x;
	mov.u32 	%r47, %ntid.x;
	mad.lo.s32 	%r1, %r46, %r47, %r45;
	mov.u32 	%r48, %tid.y;
	mov.u32 	%r49, %ctaid.y;
	mov.u32 	%r50, %ntid.y;
	mad.lo.s32 	%r51, %r49, %r50, %r48;
	setp.ge.s32 	%p5, %r1, %r42;
	setp.ge.s32 	%p6, %r51, %r44;
	or.pred  	%p7, %p5, %p6;
	@%p7 bra 	$L__BB1_20;
	setp.lt.s32 	%p8, %r1, 1;
	setp.eq.s32 	%p9, %r51, 0;
	add.s32 	%r3, %r51, -1;
	mul.lo.s32 	%r4, %r3, %r42;
	cvt.s64.s32 	%rd2, %r1;
	cvt.s64.s32 	%rd8, %r4;
	add.s64 	%rd9, %rd8, %rd2;
	add.s64 	%rd3, %rd1, %rd9;
	mov.b32 	%r71, 0;
	or.pred  	%p10, %p8, %p9;
	mov.u32 	%r72, %r71;
	@%p10 bra 	$L__BB1_3;
	ld.global.u8 	%r71, [%rd3+-1];
	mov.b32 	%r72, 1;
$L__BB1_3:
	setp.lt.s32 	%p11, %r1, 1;
	mul.lo.s32 	%r8, %r51, %r42;
	cvt.s64.s32 	%rd10, %r8;
	add.s64 	%rd11, %rd10, %rd2;
	add.s64 	%rd4, %rd1, %rd11;
	@%p11 bra 	$L__BB1_5;
	ld.global.u8 	%r54, [%rd4+-1];
	add.s32 	%r71, %r71, %r54;
	add.s32 	%r72, %r72, 1;
$L__BB1_5:
	setp.lt.s32 	%p12, %r1, 1;
	add.s32 	%r55, %r51, 1;
	setp.lt.u32 	%p1, %r55, %r44;
	not.pred 	%p14, %p1;
	mad.lo.s32 	%r13, %r42, %r51, %r42;
	cvt.s64.s32 	%rd12, %r13;
	add.s64 	%rd13, %rd12, %rd2;
	add.s64 	%rd5, %rd1, %rd13;
	or.pred  	%p15, %p12, %p14;
	@%p15 bra 	$L__BB1_7;
	ld.global.u8 	%r56, [%rd5+-1];
	add.s32 	%r71, %r71, %r56;
	add.s32 	%r72, %r72, 1;
$L__BB1_7:
	setp.lt.s32 	%p16, %r1, 0;
	setp.ge.u32 	%p17, %r3, %r44;
	or.pred  	%p18, %p16, %p17;
	@%p18 bra 	$L__BB1_9;
	add.s32 	%r57, %r4, %r1;
	cvt.s64.s32 	%rd14, %r57;
	add.s64 	%rd15, %rd1, %rd14;
	ld.global.u8 	%r58, [%rd15];
	add.s32 	%r71, %r71, %r58;
	add.s32 	%r72, %r72, 1;
$L__BB1_9:
	setp.lt.s32 	%p20, %r1, 0;
	mov.pred 	%p30, 0;
	@%p20 bra 	$L__BB1_11;
	add.s32 	%r59, %r8, %r1;
	cvt.s64.s32 	%rd16, %r59;
	add.s64 	%rd17, %rd1, %rd16;
	ld.global.u8 	%r60, [%rd17];
	add.s32 	%r71, %r71, %r60;
	add.s32 	%r72, %r72, 1;
	mov.pred 	%p30, %p1;
$L__BB1_11:
	not.pred 	%p21, %p30;
	@%p21 bra 	$L__BB1_13;
	add.s32 	%r61, %r13, %r1;
	cvt.s64.s32 	%rd18, %r61;
	add.s64 	%rd19, %rd1, %rd18;
	ld.global.u8 	%r62, [%rd19];
	add.s32 	%r71, %r71, %r62;
	add.s32 	%r72, %r72, 1;
$L__BB1_13:
	setp.ge.u32 	%p22, %r3, %r44;
	add.s32 	%r63, %r1, 1;
	setp.gt.s32 	%p23, %r1, -2;
	setp.lt.s32 	%p24, %r63, %r42;
	and.pred  	%p3, %p23, %p24;
	not.pred 	%p25, %p3;
	or.pred  	%p26, %p25, %p22;
	@%p26 bra 	$L__BB1_15;
	ld.global.u8 	%r64, [%rd3+1];
	add.s32 	%r71, %r71, %r64;
	add.s32 	%r72, %r72, 1;
$L__BB1_15:
	mov.pred 	%p31, 0;
	@%p25 bra 	$L__BB1_17;
	ld.global.u8 	%r65, [%rd4+1];
	add.s32 	%r71, %r71, %r65;
	add.s32 	%r72, %r72, 1;
	mov.pred 	%p31, %p1;
$L__BB1_17:
	not.pred 	%p29, %p31;
	@%p29 bra 	$L__BB1_19;
	ld.global.u8 	%r66, [%rd5+1];
	add.s32 	%r71, %r71, %r66;
	add.s32 	%r72, %r72, 1;
$L__BB1_19:
	cvt.rn.f32.u32 	%f1, %r71;
	cvt.rn.f32.u32 	%f2, %r72;
	div.rn.f32 	%f3, %f1, %f2;
	cvt.rzi.u32.f32 	%r67, %f3;
	add.s32 	%r68, %r8, %r1;
	cvt.s64.s32 	%rd20, %r68;
	cvta.to.global.u64 	%rd21, %rd6;
	add.s64 	%rd22, %rd21, %rd20;
	st.global.u8 	[%rd22], %r67;
$L__BB1_20:
	ret;

}


// ===== COMPILED SASS (sm_100) =====

	.target	sm_100

	.elftype	@"ET_EXEC"


//--------------------- .note.nv.tkinfo           --------------------------
	.section	.note.nv.tkinfo,"",@"SHT_NOTE"
	.sectionflags	@"SHF_NOTE_NV_TKINFO"
	.tkinfo
        /*0018*/ 	.word	0x00000002
        /*0030*/ 	.string	""
        /*0030*/ 	.string	"ptxas"
        /*0030*/ 	.string	"Cuda compilation tools, release 13.0, V13.0.88"
        /*0030*/ 	.string	"Build cuda_13.0.r13.0/compiler.36424714_0"
        /*0030*/ 	.string	"-arch sm_100 -m 64 "



//--------------------- .note.nv.cuinfo           --------------------------
	.section	.note.nv.cuinfo,"",@"SHT_NOTE"
	.sectionflags	@"SHF_NOTE_NV_CUINFO"
        /*0018*/ 	.short	0x0002
        /*001a*/ 	.short	0x0064
        /*001c*/ 	.short	0x0082
	.zero		2


//--------------------- .nv.info                  --------------------------
	.section	.nv.info,"",@"SHT_CUDA_INFO"
	.align	4


	//----- nvinfo : EIATTR_REGCOUNT
	.align		4
        /*0000*/ 	.byte	0x04, 0x2f
        /*0002*/ 	.short	(.L_1 - .L_0)
	.align		4
.L_0:
        /*0004*/ 	.word	index@(_Z22colorToGrayscaleKernelP14GrayscalePixelP5Pixelii)
        /*0008*/ 	.word	0x0000000c


	//----- nvinfo : EIATTR_FRAME_SIZE
	.align		4
.L_1:
        /*000c*/ 	.byte	0x04, 0x11
        /*000e*/ 	.short	(.L_3 - .L_2)
	.align		4
.L_2:
        /*0010*/ 	.word	index@(_Z22colorToGrayscaleKernelP14GrayscalePixelP5Pixelii)
        /*0014*/ 	.word	0x00000000


	//----- nvinfo : EIATTR_REGCOUNT
	.align		4
.L_3:
        /*0018*/ 	.byte	0x04, 0x2f
        /*001a*/ 	.short	(.L_5 - .L_4)
	.align		4
.L_4:
        /*001c*/ 	.word	index@(_Z19blurGrayscaleKernelP14GrayscalePixelS0_ii)
        /*0020*/ 	.word	0x00000018


	//----- nvinfo : EIATTR_FRAME_SIZE
	.align		4
.L_5:
        /*0024*/ 	.byte	0x04, 0x11
        /*0026*/ 	.short	(.L_7 - .L_6)
	.align		4
.L_6:
        /*0028*/ 	.word	index@($__internal_0_$__cuda_sm3x_div_rn_noftz_f32_slowpath)
        /*002c*/ 	.word	0x00000000


	//----- nvinfo : EIATTR_FRAME_SIZE
	.align		4
.L_7:
        /*0030*/ 	.byte	0x04, 0x11
        /*0032*/ 	.short	(.L_9 - .L_8)
	.align		4
.L_8:
        /*0034*/ 	.word	index@(_Z19blurGrayscaleKernelP14GrayscalePixelS0_ii)
        /*0038*/ 	.word	0x00000000


	//----- nvinfo : EIATTR_MIN_STACK_SIZE
	.align		4
.L_9:
        /*003c*/ 	.byte	0x04, 0x12
        /*003e*/ 	.short	(.L_11 - .L_10)
	.align		4
.L_10:
        /*0040*/ 	.word	index@(_Z19blurGrayscaleKernelP14GrayscalePixelS0_ii)
        /*0044*/ 	.word	0x00000000


	//----- nvinfo : EIATTR_MIN_STACK_SIZE
	.align		4
.L_11:
        /*0048*/ 	.byte	0x04, 0x12
        /*004a*/ 	.short	(.L_13 - .L_12)
	.align		4
.L_12:
        /*004c*/ 	.word	index@(_Z22colorToGrayscaleKernelP14GrayscalePixelP5Pixelii)
        /*0050*/ 	.word	0x00000000
.L_13:


//--------------------- .nv.compat                --------------------------
	.section	.nv.compat,"",@"SHT_CUDA_COMPAT_INFO"
	.align	4
        /*0000*/ 	.byte	0x02, 0x09, 0x00, 0x00, 0x02, 0x02, 0x01, 0x00, 0x02, 0x05, 0x05, 0x00, 0x03, 0x07, 0x01, 0x01
        /*0010*/ 	.byte	0x02, 0x03, 0x00, 0x00, 0x02, 0x06, 0x01, 0x00, 0x04, 0x0b, 0x08, 0x00, 0x01, 0x00, 0x00, 0x00
        /*0020*/ 	.byte	0x00, 0x00, 0x00, 0x00


//--------------------- .nv.info._Z19blurGrayscaleKernelP14GrayscalePixelS0_ii --------------------------
	.section	.nv.info._Z19blurGrayscaleKernelP14GrayscalePixelS0_ii,"",@"SHT_CUDA_INFO"
	.sectionflags	@""
	.align	4


	//----- nvinfo : EIATTR_CUDA_API_VERSION
	.align		4
        /*0000*/ 	.byte	0x04, 0x37
        /*0002*/ 	.short	(.L_15 - .L_14)
.L_14:
        /*0004*/ 	.word	0x00000082


	//----- nvinfo : EIATTR_KPARAM_INFO
	.align		4
.L_15:
        /*0008*/ 	.byte	0x04, 0x17
        /*000a*/ 	.short	(.L_17 - .L_16)
.L_16:
        /*000c*/ 	.word	0x00000000
        /*0010*/ 	.short	0x0003
        /*0012*/ 	.short	0x0014
        /*0014*/ 	.byte	0x00, 0xf0, 0x11, 0x00


	//----- nvinfo : EIATTR_KPARAM_INFO
	.align		4
.L_17:
        /*0018*/ 	.byte	0x04, 0x17
        /*001a*/ 	.short	(.L_19 - .L_18)
.L_18:
        /*001c*/ 	.word	0x00000000
        /*0020*/ 	.short	0x0002
        /*0022*/ 	.short	0x0010
        /*0024*/ 	.byte	0x00, 0xf0, 0x11, 0x00


	//----- nvinfo : EIATTR_KPARAM_INFO
	.align		4
.L_19:
        /*0028*/ 	.byte	0x04, 0x17
        /*002a*/ 	.short	(.L_21 - .L_20)
.L_20:
        /*002c*/ 	.word	0x00000000
        /*0030*/ 	.short	0x0001
        /*0032*/ 	.short	0x0008
        /*0034*/ 	.byte	0x00, 0xf5, 0x21, 0x00


	//----- nvinfo : EIATTR_KPARAM_INFO
	.align		4
.L_21:
        /*0038*/ 	.byte	0x04, 0x17
        /*003a*/ 	.short	(.L_23 - .L_22)
.L_22:
        /*003c*/ 	.word	0x00000000
        /*0040*/ 	.short	0x0000
        /*0042*/ 	.short	0x0000
        /*0044*/ 	.byte	0x00, 0xf5, 0x21, 0x00


	//----- nvinfo : EIATTR_SPARSE_MMA_MASK
	.align		4
.L_23:
        /*0048*/ 	.byte	0x03, 0x50
        /*004a*/ 	.short	0x0000


	//----- nvinfo : EIATTR_MAXREG_COUNT
	.align		4
        /*004c*/ 	.byte	0x03, 0x1b
        /*004e*/ 	.short	0x00ff


	//----- nvinfo : EIATTR_MERCURY_ISA_VERSION
	.align		4
        /*0050*/ 	.byte	0x03, 0x5f
        /*0052*/ 	.short	0x0101


	//----- nvinfo : EIATTR_VRC_CTA_INIT_COUNT
	.align		4
        /*0054*/ 	.byte	0x02, 0x4a
	.zero		1
	.zero		1


	//----- nvinfo : EIATTR_EXIT_INSTR_OFFSETS
	.align		4
        /*0058*/ 	.byte	0x04, 0x1c
        /*005a*/ 	.short	(.L_25 - .L_24)


	//   ....[0]....
.L_24:
        /*005c*/ 	.word	0x000000c0


	//   ....[1]....
        /*0060*/ 	.word	0x00000690


	//----- nvinfo : EIATTR_CRS_STACK_SIZE
	.align		4
.L_25:
        /*0064*/ 	.byte	0x04, 0x1e
        /*0066*/ 	.short	(.L_27 - .L_26)
.L_26:
        /*0068*/ 	.word	0x00000000


	//----- nvinfo : EIATTR_CBANK_PARAM_SIZE
	.align		4
.L_27:
        /*006c*/ 	.byte	0x03, 0x19
        /*006e*/ 	.short	0x0018


	//----- nvinfo : EIATTR_PARAM_CBANK
	.align		4
        /*0070*/ 	.byte	0x04, 0x0a
        /*0072*/ 	.short	(.L_29 - .L_28)
	.align		4
.L_28:
        /*0074*/ 	.word	index@(.nv.constant0._Z19blurGrayscaleKernelP14GrayscalePixelS0_ii)
        /*0078*/ 	.short	0x0380
        /*007a*/ 	.short	0x0018


	//----- nvinfo : EIATTR_SW_WAR
	.align		4
.L_29:
        /*007c*/ 	.byte	0x04, 0x36
        /*007e*/ 	.short	(.L_31 - .L_30)
.L_30:
        /*0080*/ 	.word	0x00000008
.L_31:


//--------------------- .nv.info._Z22colorToGrayscaleKernelP14GrayscalePixelP5Pixelii --------------------------
	.section	.nv.info._Z22colorToGrayscaleKernelP14GrayscalePixelP5Pixelii,"",@"SHT_CUDA_INFO"
	.sectionflags	@""
	.align	4


	//----- nvinfo : EIATTR_CUDA_API_VERSION
	.align		4
        /*0000*/ 	.byte	0x04, 0x37
        /*0002*/ 	.short	(.L_33 - .L_32)
.L_32:
        /*0004*/ 	.word	0x00000082


	//----- nvinfo : EIATTR_KPARAM_INFO
	.align		4
.L_33:
        /*0008*/ 	.byte	0x04, 0x17
        /*000a*/ 	.short	(.L_35 - .L_34)
.L_34:
        /*000c*/ 	.word	0x00000000
        /*0010*/ 	.short	0x0003
        /*0012*/ 	.short	0x0014
        /*0014*/ 	.byte	0x00, 0xf0, 0x11, 0x00


	//----- nvinfo : EIATTR_KPARAM_INFO
	.align		4
.L_35:
        /*0018*/ 	.byte	0x04, 0x17
        /*001a*/ 	.short	(.L_37 - .L_36)
.L_36:
        /*001c*/ 	.word	0x00000000
        /*0020*/ 	.short	0x0002
        /*0022*/ 	.short	0x0010
        /*0024*/ 	.byte	0x00, 0xf0, 0x11, 0x00


	//----- nvinfo : EIATTR_KPARAM_INFO
	.align		4
.L_37:
        /*0028*/ 	.byte	0x04, 0x17
        /*002a*/ 	.short	(.L_39 - .L_38)
.L_38:
        /*002c*/ 	.word	0x00000000
        /*0030*/ 	.short	0x0001
        /*0032*/ 	.short	0x0008
        /*0034*/ 	.byte	0x00, 0xf5, 0x21, 0x00


	//----- nvinfo : EIATTR_KPARAM_INFO
	.align		4
.L_39:
        /*0038*/ 	.byte	0x04, 0x17
        /*003a*/ 	.short	(.L_41 - .L_40)
.L_40:
        /*003c*/ 	.word	0x00000000
        /*0040*/ 	.short	0x0000
        /*0042*/ 	.short	0x0000
        /*0044*/ 	.byte	0x00, 0xf5, 0x21, 0x00


	//----- nvinfo : EIATTR_SPARSE_MMA_MASK
	.align		4
.L_41:
        /*0048*/ 	.byte	0x03, 0x50
        /*004a*/ 	.short	0x0000


	//----- nvinfo : EIATTR_MAXREG_COUNT
	.align		4
        /*004c*/ 	.byte	0x03, 0x1b
        /*004e*/ 	.short	0x00ff


	//----- nvinfo : EIATTR_MERCURY_ISA_VERSION
	.align		4
        /*0050*/ 	.byte	0x03, 0x5f
        /*0052*/ 	.short	0x0101


	//----- nvinfo : EIATTR_VRC_CTA_INIT_COUNT
	.align		4
        /*0054*/ 	.byte	0x02, 0x4a
	.zero		1
	.zero		1


	//----- nvinfo : EIATTR_EXIT_INSTR_OFFSETS
	.align		4
        /*0058*/ 	.byte	0x04, 0x1c
        /*005a*/ 	.short	(.L_43 - .L_42)


	//   ....[0]....
.L_42:
        /*005c*/ 	.word	0x000000c0


	//   ....[1]....
        /*0060*/ 	.word	0x000001f0


	//----- nvinfo : EIATTR_CBANK_PARAM_SIZE
	.align		4
.L_43:
        /*0064*/ 	.byte	0x03, 0x19
        /*0066*/ 	.short	0x0018


	//----- nvinfo : EIATTR_PARAM_CBANK
	.align		4
        /*0068*/ 	.byte	0x04, 0x0a
        /*006a*/ 	.short	(.L_45 - .L_44)
	.align		4
.L_44:
        /*006c*/ 	.word	index@(.nv.constant0._Z22colorToGrayscaleKernelP14GrayscalePixelP5Pixelii)
        /*0070*/ 	.short	0x0380
        /*0072*/ 	.short	0x0018


	//----- nvinfo : EIATTR_SW_WAR
	.align		4
.L_45:
        /*0074*/ 	.byte	0x04, 0x36
        /*0076*/ 	.short	(.L_47 - .L_46)
.L_46:
        /*0078*/ 	.word	0x00000008
.L_47:


//--------------------- .nv.callgraph             --------------------------
	.section	.nv.callgraph,"",@"SHT_CUDA_CALLGRAPH"
	.align	4
	.sectionentsize	8
	.align		4
        /*0000*/ 	.word	0x00000000
	.align		4
        /*0004*/ 	.word	0xffffffff
	.align		4
        /*0008*/ 	.word	0x00000000
	.align		4
        /*000c*/ 	.word	0xfffffffe
	.align		4
        /*0010*/ 	.word	0x00000000
	.align		4
        /*0014*/ 	.word	0xfffffffd
	.align		4
        /*0018*/ 	.word	0x00000000
	.align		4
        /*001c*/ 	.word	0xfffffffc


//--------------------- .text._Z19blurGrayscaleKernelP14GrayscalePixelS0_ii --------------------------
	.section	.text._Z19blurGrayscaleKernelP14GrayscalePixelS0_ii,"ax",@progbits
	.align	128
        .global         _Z19blurGrayscaleKernelP14GrayscalePixelS0_ii
        .type           _Z19blurGrayscaleKernelP14GrayscalePixelS0_ii,@function
        .size           _Z19blurGrayscaleKernelP14GrayscalePixelS0_ii,(.L_x_15 - _Z19blurGrayscaleKernelP14GrayscalePixelS0_ii)
        .other          _Z19blurGrayscaleKernelP14GrayscalePixelS0_ii,@"STO_CUDA_ENTRY STV_DEFAULT"
_Z19blurGrayscaleKernelP14GrayscalePixelS0_ii:
.text._Z19blurGrayscaleKernelP14GrayscalePixelS0_ii:
[----:B------:R-:W-:Y:S01]  /*0000*/  LDC R1, c[0x0][0x37c] ;  /* 0x0000df00ff017b82 */ /* 0x000fe20000000800 */
[----:B------:R-:W0:Y:S07]  /*0010*/  S2R R3, SR_TID.Y ;  /* 0x0000000000037919 */ /* 0x000e2e0000002200 */
[----:B------:R-:W1:Y:S01]  /*0020*/  LDC R0, c[0x0][0x360] ;  /* 0x0000d800ff007b82 */ /* 0x000e620000000800 */
[----:B------:R-:W1:Y:S07]  /*0030*/  S2R R5, SR_TID.X ;  /* 0x0000000000057919 */ /* 0x000e6e0000002100 */
[----:B------:R-:W0:Y:S08]  /*0040*/  S2UR UR5, SR_CTAID.Y ;  /* 0x00000000000579c3 */ /* 0x000e300000002600 */
[----:B------:R-:W0:Y:S08]  /*0050*/  LDC R2, c[0x0][0x364] ;  /* 0x0000d900ff027b82 */ /* 0x000e300000000800 */
[----:B------:R-:W1:Y:S08]  /*0060*/  S2UR UR4, SR_CTAID.X ;  /* 0x00000000000479c3 */ /* 0x000e700000002500 */
[----:B------:R-:W2:Y:S01]  /*0070*/  LDC.64 R10, c[0x0][0x390] ;  /* 0x0000e400ff0a7b82 */ /* 0x000ea20000000a00 */
[----:B0-----:R-:W-:-:S02]  /*0080*/  IMAD R3, R2, UR5, R3 ;  /* 0x0000000502037c24 */ /* 0x001fc4000f8e0203 */
[----:B-1----:R-:W-:-:S03]  /*0090*/  IMAD R5, R0, UR4, R5 ;  /* 0x0000000400057c24 */ /* 0x002fc6000f8e0205 */
[----:B--2---:R-:W-:-:S04]  /*00a0*/  ISETP.GE.AND P0, PT, R3, R11, PT ;  /* 0x0000000b0300720c */ /* 0x004fc80003f06270 */
[----:B------:R-:W-:-:S13]  /*00b0*/  ISETP.GE.OR P0, PT, R5, R10, P0 ;  /* 0x0000000a0500720c */ /* 0x000fda0000706670 */
[----:B------:R-:W-:Y:S05]  /*00c0*/  @P0 EXIT ;  /* 0x000000000000094d */ /* 0x000fea0003800000 */
[----:B------:R-:W0:Y:S01]  /*00d0*/  LDCU.64 UR6, c[0x0][0x380] ;  /* 0x00007000ff0677ac */ /* 0x000e220008000a00 */
[C---:B------:R-:W-:Y:S01]  /*00e0*/  VIADD R4, R3.reuse, 0xffffffff ;  /* 0xffffffff03047836 */ /* 0x040fe20000000000 */
[C---:B------:R-:W-:Y:S01]  /*00f0*/  ISETP.NE.AND P2, PT, R3.reuse, RZ, PT ;  /* 0x000000ff0300720c */ /* 0x040fe20003f45270 */
[-C--:B------:R-:W-:Y:S01]  /*0100*/  IMAD R2, R3, R10.reuse, RZ ;  /* 0x0000000a03027224 */ /* 0x080fe200078e02ff */
[----:B------:R-:W1:Y:S01]  /*0110*/  LDCU.64 UR4, c[0x0][0x358] ;  /* 0x00006b00ff0477ac */ /* 0x000e620008000a00 */
[----:B------:R-:W-:Y:S01]  /*0120*/  IMAD R14, R4, R10, RZ ;  /* 0x0000000a040e7224 */ /* 0x000fe200078e02ff */
[C---:B------:R-:W-:Y:S02]  /*0130*/  ISETP.GE.AND P6, PT, R5.reuse, 0x1, PT ;  /* 0x000000010500780c */ /* 0x040fe40003fc6270 */
[----:B------:R-:W-:Y:S02]  /*0140*/  ISETP.LT.OR P2, PT, R5, 0x1, !P2 ;  /* 0x000000010500780c */ /* 0x000fe40005741670 */
[----:B------:R-:W-:-:S02]  /*0150*/  SHF.R.S32.HI R13, RZ, 0x1f, R5 ;  /* 0x0000001fff0d7819 */ /* 0x000fc40000011405 */
[----:B------:R-:W-:Y:S02]  /*0160*/  SHF.R.S32.HI R0, RZ, 0x1f, R14 ;  /* 0x0000001fff007819 */ /* 0x000fe4000001140e */
[----:B------:R-:W-:Y:S02]  /*0170*/  SHF.R.S32.HI R12, RZ, 0x1f, R2 ;  /* 0x0000001fff0c7819 */ /* 0x000fe40000011402 */
[--C-:B0-----:R-:W-:Y:S02]  /*0180*/  IADD3 R6, P0, P1, R14, UR6, R5.reuse ;  /* 0x000000060e067c10 */ /* 0x101fe4000f91e005 */
[----:B------:R-:W-:Y:S02]  /*0190*/  IADD3 R8, P3, P4, R2, UR6, R5 ;  /* 0x0000000602087c10 */ /* 0x000fe4000fc7e005 */
[--C-:B------:R-:W-:Y:S01]  /*01a0*/  IADD3.X R7, PT, PT, R0, UR7, R13.reuse, P0, P1 ;  /* 0x0000000700077c10 */ /* 0x100fe200087e240d */
[----:B------:R-:W-:Y:S01]  /*01b0*/  IMAD.MOV.U32 R0, RZ, RZ, RZ ;  /* 0x000000ffff007224 */ /* 0x000fe200078e00ff */
[----:B------:R-:W-:-:S05]  /*01c0*/  IADD3.X R9, PT, PT, R12, UR7, R13, P3, P4 ;  /* 0x000000070c097c10 */ /* 0x000fca0009fe840d */
[----:B-1----:R-:W2:Y:S04]  /*01d0*/  @P6 LDG.E.U8 R15, desc[UR4][R8.64+-0x1] ;  /* 0xffffff04080f6981 */ /* 0x002ea8000c1e1100 */
[----:B------:R-:W2:Y:S01]  /*01e0*/  @!P2 LDG.E.U8 R0, desc[UR4][R6.64+-0x1] ;  /* 0xffffff040600a981 */ /* 0x000ea2000c1e1100 */
[-C--:B------:R-:W-:Y:S01]  /*01f0*/  ISETP.GE.U32.AND P1, PT, R4, R11.reuse, PT ;  /* 0x0000000b0400720c */ /* 0x080fe20003f26070 */
[----:B------:R-:W-:Y:S01]  /*0200*/  IMAD R18, R3, R10, R10 ;  /* 0x0000000a03127224 */ /* 0x000fe200078e020a */
[----:B------:R-:W-:Y:S01]  /*0210*/  ISETP.GE.AND P5, PT, R5, RZ, PT ;  /* 0x000000ff0500720c */ /* 0x000fe20003fa6270 */
[----:B------:R-:W-:Y:S01]  /*0220*/  VIADD R16, R3, 0x1 ;  /* 0x0000000103107836 */ /* 0x000fe20000000000 */
[C---:B------:R-:W-:Y:S01]  /*0230*/  ISETP.LT.OR P1, PT, R5.reuse, RZ, P1 ;  /* 0x000000ff0500720c */ /* 0x040fe20000f21670 */
[----:B------:R-:W-:Y:S01]  /*0240*/  VIADD R17, R5, 0x1 ;  /* 0x0000000105117836 */ /* 0x000fe20000000000 */
[----:B------:R-:W-:Y:S01]  /*0250*/  SHF.R.S32.HI R20, RZ, 0x1f, R18 ;  /* 0x0000001fff147819 */ /* 0x000fe20000011412 */
[----:B------:R-:W-:Y:S01]  /*0260*/  IMAD.MOV.U32 R3, RZ, RZ, RZ ;  /* 0x000000ffff037224 */ /* 0x000fe200078e00ff */
[----:B------:R-:W-:Y:S01]  /*0270*/  IADD3 R12, P0, P4, R18, UR6, R5 ;  /* 0x00000006120c7c10 */ /* 0x000fe2000fc1e005 */
[----:B------:R-:W-:Y:S01]  /*0280*/  @!P2 IMAD.MOV.U32 R3, RZ, RZ, 0x1 ;  /* 0x00000001ff03a424 */ /* 0x000fe200078e00ff */
[----:B------:R-:W-:-:S02]  /*0290*/  ISETP.GE.U32.AND P3, PT, R16, R11, PT ;  /* 0x0000000b1000720c */ /* 0x000fc40003f66070 */
[----:B------:R-:W-:Y:S01]  /*02a0*/  IADD3.X R13, PT, PT, R20, UR7, R13, P0, P4 ;  /* 0x00000007140d7c10 */ /* 0x000fe200087e840d */
[----:B------:R-:W-:Y:S01]  /*02b0*/  @P6 VIADD R3, R3, 0x1 ;  /* 0x0000000103036836 */ /* 0x000fe20000000000 */
[----:B------:R-:W-:Y:S02]  /*02c0*/  PLOP3.LUT P4, PT, PT, PT, PT, 0x8, 0x80 ;  /* 0x000000000080781c */ /* 0x000fe40003f8e170 */
[----:B------:R-:W-:Y:S01]  /*02d0*/  @P5 PLOP3.LUT P4, PT, P3, PT, PT, 0x8, 0x80 ;  /* 0x000000000080581c */ /* 0x000fe20001f8e170 */
[----:B------:R-:W-:Y:S01]  /*02e0*/  @!P1 IMAD.IADD R14, R5, 0x1, R14 ;  /* 0x00000001050e9824 */ /* 0x000fe200078e020e */
[----:B------:R-:W-:Y:S01]  /*02f0*/  ISETP.GE.AND P0, PT, R17, R10, PT ;  /* 0x0000000a1100720c */ /* 0x000fe20003f06270 */
[----:B------:R-:W-:-:S03]  /*0300*/  @P5 IMAD.IADD R10, R5, 0x1, R2 ;  /* 0x00000001050a5824 */ /* 0x000fc600078e0202 */
[C---:B------:R-:W-:Y:S02]  /*0310*/  @!P1 IADD3 R16, P2, PT, R14.reuse, UR6, RZ ;  /* 0x000000060e109c10 */ /* 0x040fe4000ff5e0ff */
[C---:B------:R-:W-:Y:S02]  /*0320*/  ISETP.GT.AND P0, PT, R5.reuse, -0x2, !P0 ;  /* 0xfffffffe0500780c */ /* 0x040fe40004704270 */
[----:B------:R-:W-:Y:S02]  /*0330*/  @!P1 LEA.HI.X.SX32 R17, R14, UR7, 0x1, P2 ;  /* 0x000000070e119c11 */ /* 0x000fe400090f0eff */
[----:B------:R-:W-:Y:S01]  /*0340*/  @P5 IADD3 R14, P2, PT, R10, UR6, RZ ;  /* 0x000000060a0e5c10 */ /* 0x000fe2000ff5e0ff */
[----:B------:R-:W-:-:S03]  /*0350*/  @P4 IMAD.IADD R18, R5, 0x1, R18 ;  /* 0x0000000105124824 */ /* 0x000fc600078e0212 */
[----:B------:R-:W3:Y:S05]  /*0360*/  @!P1 LDG.E.U8 R17, desc[UR4][R16.64] ;  /* 0x0000000410119981 */ /* 0x000eea000c1e1100 */
[----:B------:R-:W4:Y:S01]  /*0370*/  @P0 LDG.E.U8 R9, desc[UR4][R8.64+0x1] ;  /* 0x0000010408090981 */ /* 0x000f22000c1e1100 */
[----:B--2---:R-:W-:Y:S01]  /*0380*/  @P6 IMAD.IADD R0, R0, 0x1, R15 ;  /* 0x0000000100006824 */ /* 0x004fe200078e020f */
[----:B------:R-:W-:Y:S02]  /*0390*/  ISETP.LT.OR P6, PT, R5, 0x1, P3 ;  /* 0x000000010500780c */ /* 0x000fe40001fc1670 */
[----:B------:R-:W-:Y:S02]  /*03a0*/  @P5 LEA.HI.X.SX32 R15, R10, UR7, 0x1, P2 ;  /* 0x000000070a0f5c11 */ /* 0x000fe400090f0eff */
[----:B------:R-:W-:-:S04]  /*03b0*/  @P4 IADD3 R10, P2, PT, R18, UR6, RZ ;  /* 0x00000006120a4c10 */ /* 0x000fc8000ff5e0ff */
[----:B------:R-:W-:Y:S01]  /*03c0*/  @P4 LEA.HI.X.SX32 R21, R18, UR7, 0x1, P2 ;  /* 0x0000000712154c11 */ /* 0x000fe200090f0eff */
[----:B------:R-:W2:Y:S01]  /*03d0*/  @P5 LDG.E.U8 R15, desc[UR4][R14.64] ;  /* 0x000000040e0f5981 */ /* 0x000ea2000c1e1100 */
[----:B------:R-:W-:-:S03]  /*03e0*/  PLOP3.LUT P2, PT, PT, PT, PT, 0x8, 0x80 ;  /* 0x000000000080781c */ /* 0x000fc60003f4e170 */
[----:B------:R-:W5:Y:S01]  /*03f0*/  @!P6 LDG.E.U8 R19, desc[UR4][R12.64+-0x1] ;  /* 0xffffff040c13e981 */ /* 0x000f62000c1e1100 */
[----:B------:R-:W-:Y:S02]  /*0400*/  @P0 PLOP3.LUT P2, PT, P3, PT, PT, 0x8, 0x80 ;  /* 0x000000000080081c */ /* 0x000fe40001f4e170 */
[----:B------:R-:W-:Y:S01]  /*0410*/  ISETP.GE.U32.OR P3, PT, R4, R11, !P0 ;  /* 0x0000000b0400720c */ /* 0x000fe20004766470 */
[----:B------:R-:W-:-:S06]  /*0420*/  @P4 IMAD.MOV.U32 R11, RZ, RZ, R21 ;  /* 0x000000ffff0b4224 */ /* 0x000fcc00078e0015 */
[----:B------:R-:W4:Y:S04]  /*0430*/  @P4 LDG.E.U8 R11, desc[UR4][R10.64] ;  /* 0x000000040a0b4981 */ /* 0x000f28000c1e1100 */
[----:B------:R-:W4:Y:S04]  /*0440*/  @P2 LDG.E.U8 R21, desc[UR4][R12.64+0x1] ;  /* 0x000001040c152981 */ /* 0x000f28000c1e1100 */
[----:B------:R-:W4:Y:S01]  /*0450*/  @!P3 LDG.E.U8 R7, desc[UR4][R6.64+0x1] ;  /* 0x000001040607b981 */ /* 0x000f22000c1e1100 */
[----:B------:R-:W-:-:S04]  /*0460*/  @!P6 VIADD R3, R3, 0x1 ;  /* 0x000000010303e836 */ /* 0x000fc80000000000 */
[----:B------:R-:W-:-:S04]  /*0470*/  @!P1 VIADD R3, R3, 0x1 ;  /* 0x0000000103039836 */ /* 0x000fc80000000000 */
[----:B------:R-:W-:-:S04]  /*0480*/  @P5 VIADD R3, R3, 0x1 ;  /* 0x0000000103035836 */ /* 0x000fc80000000000 */
[----:B------:R-:W-:-:S04]  /*0490*/  @P4 VIADD R3, R3, 0x1 ;  /* 0x0000000103034836 */ /* 0x000fc80000000000 */
[----:B------:R-:W-:-:S04]  /*04a0*/  @!P3 VIADD R3, R3, 0x1 ;  /* 0x000000010303b836 */ /* 0x000fc80000000000 */
[----:B------:R-:W-:-:S04]  /*04b0*/  @P0 VIADD R3, R3, 0x1 ;  /* 0x0000000103030836 */ /* 0x000fc80000000000 */
[----:B------:R-:W-:Y:S01]  /*04c0*/  @P2 VIADD R3, R3, 0x1 ;  /* 0x0000000103032836 */ /* 0x000fe20000000000 */
[----:B------:R-:W-:Y:S01]  /*04d0*/  BSSY.RECONVERGENT B0, `(.L_x_0) ;  /* 0x0000015000007945 */ /* 0x000fe20003800200 */
[----:B-----5:R-:W-:-:S04]  /*04e0*/  @!P6 IMAD.IADD R0, R0, 0x1, R19 ;  /* 0x000000010000e824 */ /* 0x020fc800078e0213 */
[----:B---3--:R-:W-:-:S04]  /*04f0*/  @!P1 IMAD.IADD R0, R0, 0x1, R17 ;  /* 0x0000000100009824 */ /* 0x008fc800078e0211 */
[----:B--2---:R-:W-:Y:S01]  /*0500*/  @P5 IMAD.IADD R0, R0, 0x1, R15 ;  /* 0x0000000100005824 */ /* 0x004fe200078e020f */
[----:B------:R-:W-:-:S03]  /*0510*/  I2FP.F32.U32 R17, R3 ;  /* 0x0000000300117245 */ /* 0x000fc60000201000 */
[----:B----4-:R-:W-:Y:S01]  /*0520*/  @P4 IMAD.IADD R0, R0, 0x1, R11 ;  /* 0x0000000100004824 */ /* 0x010fe200078e020b */
[----:B------:R-:W0:Y:S03]  /*0530*/  MUFU.RCP R3, R17 ;  /* 0x0000001100037308 */ /* 0x000e260000001000 */
[----:B------:R-:W-:-:S04]  /*0540*/  @!P3 IMAD.IADD R0, R0, 0x1, R7 ;  /* 0x000000010000b824 */ /* 0x000fc800078e0207 */
[----:B------:R-:W-:-:S04]  /*0550*/  @P0 IMAD.IADD R0, R0, 0x1, R9 ;  /* 0x0000000100000824 */ /* 0x000fc800078e0209 */
[----:B------:R-:W-:-:S05]  /*0560*/  @P2 IMAD.IADD R0, R0, 0x1, R21 ;  /* 0x0000000100002824 */ /* 0x000fca00078e0215 */
[----:B------:R-:W-:Y:S01]  /*0570*/  I2FP.F32.U32 R0, R0 ;  /* 0x0000000000007245 */ /* 0x000fe20000201000 */
[----:B0-----:R-:W-:-:S03]  /*0580*/  FFMA R4, -R17, R3, 1 ;  /* 0x3f80000011047423 */ /* 0x001fc60000000103 */
[----:B------:R-:W0:Y:S01]  /*0590*/  FCHK P0, R0, R17 ;  /* 0x0000001100007302 */ /* 0x000e220000000000 */
[----:B------:R-:W-:-:S04]  /*05a0*/  FFMA R3, R3, R4, R3 ;  /* 0x0000000403037223 */ /* 0x000fc80000000003 */
[----:B------:R-:W-:-:S04]  /*05b0*/  FFMA R4, R0, R3, RZ ;  /* 0x0000000300047223 */ /* 0x000fc800000000ff */
[----:B------:R-:W-:-:S04]  /*05c0*/  FFMA R6, -R17, R4, R0 ;  /* 0x0000000411067223 */ /* 0x000fc80000000100 */
[----:B------:R-:W-:Y:S01]  /*05d0*/  FFMA R4, R3, R6, R4 ;  /* 0x0000000603047223 */ /* 0x000fe20000000004 */
[----:B0-----:R-:W-:Y:S06]  /*05e0*/  @!P0 BRA `(.L_x_1) ;  /* 0x00000000000c8947 */ /* 0x001fec0003800000 */
[----:B------:R-:W-:-:S07]  /*05f0*/  MOV R4, 0x610 ;  /* 0x0000061000047802 */ /* 0x000fce0000000f00 */
[----:B------:R-:W-:Y:S05]  /*0600*/  CALL.REL.NOINC `($__internal_0_$__cuda_sm3x_div_rn_noftz_f32_slowpath) ;  /* 0x0000000000247944 */ /* 0x000fea0003c00000 */
[----:B------:R-:W-:-:S07]  /*0610*/  IMAD.MOV.U32 R4, RZ, RZ, R0 ;  /* 0x000000ffff047224 */ /* 0x000fce00078e0000 */
.L_x_1:
[----:B------:R-:W-:Y:S05]  /*0620*/  BSYNC.RECONVERGENT B0 ;  /* 0x0000000000007941 */ /* 0x000fea0003800200 */
.L_x_0:
[----:B------:R-:W0:Y:S01]  /*0630*/  LDCU.64 UR6, c[0x0][0x388] ;  /* 0x00007100ff0677ac */ /* 0x000e220008000a00 */
[----:B------:R-:W1:Y:S01]  /*0640*/  F2I.U32.TRUNC.NTZ R7, R4 ;  /* 0x0000000400077305 */ /* 0x000e62000020f000 */
[----:B------:R-:W-:-:S05]  /*0650*/  IMAD.IADD R5, R5, 0x1, R2 ;  /* 0x0000000105057824 */ /* 0x000fca00078e0202 */
[----:B0-----:R-:W-:-:S04]  /*0660*/  IADD3 R2, P0, PT, R5, UR6, RZ ;  /* 0x0000000605027c10 */ /* 0x001fc8000ff1e0ff */
[----:B------:R-:W-:-:S05]  /*0670*/  LEA.HI.X.SX32 R3, R5, UR7, 0x1, P0 ;  /* 0x0000000705037c11 */ /* 0x000fca00080f0eff */
[----:B-1----:R-:W-:Y:S01]  /*0680*/  STG.E.U8 desc[UR4][R2.64], R7 ;  /* 0x0000000702007986 */ /* 0x002fe2000c101104 */
[----:B------:R-:W-:Y:S05]  /*0690*/  EXIT ;  /* 0x000000000000794d */ /* 0x000fea0003800000 */
        .weak           $__internal_0_$__cuda_sm3x_div_rn_noftz_f32_slowpath
        .type           $__internal_0_$__cuda_sm3x_div_rn_noftz_f32_slowpath,@function
        .size           $__internal_0_$__cuda_sm3x_div_rn_noftz_f32_slowpath,(.L_x_15 - $__internal_0_$__cuda_sm3x_div_rn_noftz_f32_slowpath)
$__internal_0_$__cuda_sm3x_div_rn_noftz_f32_slowpath:
[--C-:B------:R-:W-:Y:S01]  /*06a0*/  SHF.R.U32.HI R6, RZ, 0x17, R17.reuse ;  /* 0x00000017ff067819 */ /* 0x100fe20000011611 */
[----:B------:R-:W-:Y:S01]  /*06b0*/  BSSY.RECONVERGENT B1, `(.L_x_2) ;  /* 0x0000065000017945 */ /* 0x000fe20003800200 */
[--C-:B------:R-:W-:Y:S01]  /*06c0*/  SHF.R.U32.HI R3, RZ, 0x17, R0.reuse ;  /* 0x00000017ff037819 */ /* 0x100fe20000011600 */
[----:B------:R-:W-:Y:S01]  /*06d0*/  IMAD.MOV.U32 R7, RZ, RZ, R17 ;  /* 0x000000ffff077224 */ /* 0x000fe200078e0011 */
[----:B------:R-:W-:Y:S01]  /*06e0*/  LOP3.LUT R12, R6, 0xff, RZ, 0xc0, !PT ;  /* 0x000000ff060c7812 */ /* 0x000fe200078ec0ff */
[----:B------:R-:W-:Y:S01]  /*06f0*/  IMAD.MOV.U32 R6, RZ, RZ, R0 ;  /* 0x000000ffff067224 */ /* 0x000fe200078e0000 */
[----:B------:R-:W-:-:S03]  /*0700*/  LOP3.LUT R10, R3, 0xff, RZ, 0xc0, !PT ;  /* 0x000000ff030a7812 */ /* 0x000fc600078ec0ff */
[----:B------:R-:W-:Y:S02]  /*0710*/  VIADD R11, R12, 0xffffffff ;  /* 0xffffffff0c0b7836 */ /* 0x000fe40000000000 */
[----:B------:R-:W-:-:S03]  /*0720*/  VIADD R9, R10, 0xffffffff ;  /* 0xffffffff0a097836 */ /* 0x000fc60000000000 */
[----:B------:R-:W-:-:S04]  /*0730*/  ISETP.GT.U32.AND P0, PT, R11, 0xfd, PT ;  /* 0x000000fd0b00780c */ /* 0x000fc80003f04070 */
[----:B------:R-:W-:-:S13]  /*0740*/  ISETP.GT.U32.OR P0, PT, R9, 0xfd, P0 ;  /* 0x000000fd0900780c */ /* 0x000fda0000704470 */
[----:B------:R-:W-:Y:S01]  /*0750*/  @!P0 IMAD.MOV.U32 R8, RZ, RZ, RZ ;  /* 0x000000ffff088224 */ /* 0x000fe200078e00ff */
[----:B------:R-:W-:Y:S06]  /*0760*/  @!P0 BRA `(.L_x_3) ;  /* 0x0000000000608947 */ /* 0x000fec0003800000 */
[----:B------:R-:W-:Y:S01]  /*0770*/  FSETP.GTU.FTZ.AND P0, PT, |R0|, +INF , PT ;  /* 0x7f8000000000780b */ /* 0x000fe20003f1c200 */
[----:B------:R-:W-:Y:S01]  /*0780*/  IMAD.MOV.U32 R3, RZ, RZ, R17 ;  /* 0x000000ffff037224 */ /* 0x000fe200078e0011 */
[----:B------:R-:W-:-:S04]  /*0790*/  FSETP.GTU.FTZ.AND P1, PT, |R17|, +INF , PT ;  /* 0x7f8000001100780b */ /* 0x000fc80003f3c200 */
[----:B------:R-:W-:-:S13]  /*07a0*/  PLOP3.LUT P0, PT, P0, P1, PT, 0xf8, 0x8f ;  /* 0x00000000008f781c */ /* 0x000fda0000703f70 */
[----:B------:R-:W-:Y:S05]  /*07b0*/  @P0 BRA `(.L_x_4) ;  /* 0x00000004004c0947 */ /* 0x000fea0003800000 */
[----:B------:R-:W-:-:S13]  /*07c0*/  LOP3.LUT P0, RZ, R7, 0x7fffffff, R6, 0xc8, !PT ;  /* 0x7fffffff07ff7812 */ /* 0x000fda000780c806 */
[----:B------:R-:W-:Y:S05]  /*07d0*/  @!P0 BRA `(.L_x_5) ;  /* 0x00000004003c8947 */ /* 0x000fea0003800000 */
[C---:B------:R-:W-:Y:S02]  /*07e0*/  FSETP.NEU.FTZ.AND P0, PT, |R0|.reuse, +INF , PT ;  /* 0x7f8000000000780b */ /* 0x040fe40003f1d200 */
[----:B------:R-:W-:Y:S02]  /*07f0*/  FSETP.NEU.FTZ.AND P2, PT, |R3|, +INF , PT ;  /* 0x7f8000000300780b */ /* 0x000fe40003f5d200 */
[----:B------:R-:W-:-:S11]  /*0800*/  FSETP.NEU.FTZ.AND P1, PT, |R0|, +INF , PT ;  /* 0x7f8000000000780b */ /* 0x000fd60003f3d200 */
[----:B------:R-:W-:Y:S05]  /*0810*/  @!P2 BRA !P0, `(.L_x_5) ;  /* 0x00000004002ca947 */ /* 0x000fea0004000000 */
[----:B------:R-:W-:-:S04]  /*0820*/  LOP3.LUT P0, RZ, R6, 0x7fffffff, RZ, 0xc0, !PT ;  /* 0x7fffffff06ff7812 */ /* 0x000fc8000780c0ff */
[----:B------:R-:W-:-:S13]  /*0830*/  PLOP3.LUT P0, PT, P2, P0, PT, 0x2f, 0xf2 ;  /* 0x0000000000f2781c */ /* 0x000fda0001700577 */
[----:B------:R-:W-:Y:S05]  /*0840*/  @P0 BRA `(.L_x_6) ;  /* 0x0000000400180947 */ /* 0x000fea0003800000 */
[----:B------:R-:W-:-:S04]  /*0850*/  LOP3.LUT P0, RZ, R7, 0x7fffffff, RZ, 0xc0, !PT ;  /* 0x7fffffff07ff7812 */ /* 0x000fc8000780c0ff */
[----:B------:R-:W-:-:S13]  /*0860*/  PLOP3.LUT P0, PT, P1, P0, PT, 0x2f, 0xf2 ;  /* 0x0000000000f2781c */ /* 0x000fda0000f00577 */
[----:B------:R-:W-:Y:S05]  /*0870*/  @P0 BRA `(.L_x_7) ;  /* 0x0000000400000947 */ /* 0x000fea0003800000 */
[----:B------:R-:W-:Y:S02]  /*0880*/  ISETP.GE.AND P0, PT, R9, RZ, PT ;  /* 0x000000ff0900720c */ /* 0x000fe40003f06270 */
[----:B------:R-:W-:-:S11]  /*0890*/  ISETP.GE.AND P1, PT, R11, RZ, PT ;  /* 0x000000ff0b00720c */ /* 0x000fd60003f26270 */
[----:B------:R-:W-:Y:S02]  /*08a0*/  @P0 IMAD.MOV.U32 R8, RZ, RZ, RZ ;  /* 0x000000ffff080224 */ /* 0x000fe400078e00ff */
[----:B------:R-:W-:Y:S01]  /*08b0*/  @!P0 FFMA R6, R0, 1.84467440737095516160e+19, RZ ;  /* 0x5f80000000068823 */ /* 0x000fe200000000ff */
[----:B------:R-:W-:Y:S02]  /*08c0*/  @!P0 IMAD.MOV.U32 R8, RZ, RZ, -0x40 ;  /* 0xffffffc0ff088424 */ /* 0x000fe400078e00ff */
[----:B------:R-:W-:Y:S02]  /*08d0*/  @!P1 FFMA R7, R3, 1.84467440737095516160e+19, RZ ;  /* 0x5f80000003079823 */ /* 0x000fe400000000ff */
[----:B------:R-:W-:-:S07]  /*08e0*/  @!P1 VIADD R8, R8, 0x40 ;  /* 0x0000004008089836 */ /* 0x000fce0000000000 */
.L_x_3:
[----:B------:R-:W-:Y:S01]  /*08f0*/  LEA R0, R12, 0xc0800000, 0x17 ;  /* 0xc08000000c007811 */ /* 0x000fe200078eb8ff */
[----:B------:R-:W-:Y:S01]  /*0900*/  VIADD R3, R10, 0xffffff81 ;  /* 0xffffff810a037836 */ /* 0x000fe20000000000 */
[----:B------:R-:W-:Y:S03]  /*0910*/  BSSY.RECONVERGENT B2, `(.L_x_8) ;  /* 0x0000035000027945 */ /* 0x000fe60003800200 */
[----:B------:R-:W-:Y:S02]  /*0920*/  IMAD.IADD R7, R7, 0x1, -R0 ;  /* 0x0000000107077824 */ /* 0x000fe400078e0a00 */
[----:B------:R-:W-:Y:S02]  /*0930*/  IMAD R0, R3, -0x800000, R6 ;  /* 0xff80000003007824 */ /* 0x000fe400078e0206 */
[----:B------:R0:W1:Y:S01]  /*0940*/  MUFU.RCP R9, R7 ;  /* 0x0000000700097308 */ /* 0x0000620000001000 */
[----:B------:R-:W-:Y:S01]  /*0950*/  FADD.FTZ R11, -R7, -RZ ;  /* 0x800000ff070b7221 */ /* 0x000fe20000010100 */
[----:B0-----:R-:W-:-:S05]  /*0960*/  IADD3 R7, PT, PT, R3, 0x7f, -R12 ;  /* 0x0000007f03077810 */ /* 0x001fca0007ffe80c */
[----:B------:R-:W-:Y:S02]  /*0970*/  IMAD.IADD R7, R7, 0x1, R8 ;  /* 0x0000000107077824 */ /* 0x000fe400078e0208 */
[----:B-1----:R-:W-:-:S04]  /*0980*/  FFMA R10, R9, R11, 1 ;  /* 0x3f800000090a7423 */ /* 0x002fc8000000000b */
[----:B------:R-:W-:-:S04]  /*0990*/  FFMA R13, R9, R10, R9 ;  /* 0x0000000a090d7223 */ /* 0x000fc80000000009 */
[----:B------:R-:W-:-:S04]  /*09a0*/  FFMA R6, R0, R13, RZ ;  /* 0x0000000d00067223 */ /* 0x000fc800000000ff */
[----:B------:R-:W-:-:S04]  /*09b0*/  FFMA R9, R11, R6, R0 ;  /* 0x000000060b097223 */ /* 0x000fc80000000000 */
[----:B------:R-:W-:-:S04]  /*09c0*/  FFMA R6, R13, R9, R6 ;  /* 0x000000090d067223 */ /* 0x000fc80000000006 */
[----:B------:R-:W-:-:S04]  /*09d0*/  FFMA R11, R11, R6, R0 ;  /* 0x000000060b0b7223 */ /* 0x000fc80000000000 */
[----:B------:R-:W-:-:S05]  /*09e0*/  FFMA R0, R13, R11, R6 ;  /* 0x0000000b0d007223 */ /* 0x000fca0000000006 */
[----:B------:R-:W-:-:S04]  /*09f0*/  SHF.R.U32.HI R3, RZ, 0x17, R0 ;  /* 0x00000017ff037819 */ /* 0x000fc80000011600 */
[----:B------:R-:W-:-:S05]  /*0a00*/  LOP3.LUT R3, R3, 0xff, RZ, 0xc0, !PT ;  /* 0x000000ff03037812 */ /* 0x000fca00078ec0ff */
[----:B------:R-:W-:-:S04]  /*0a10*/  IMAD.IADD R9, R3, 0x1, R7 ;  /* 0x0000000103097824 */ /* 0x000fc800078e0207 */
[----:B------:R-:W-:-:S05]  /*0a20*/  VIADD R3, R9, 0xffffffff ;  /* 0xffffffff09037836 */ /* 0x000fca0000000000 */
[----:B------:R-:W-:-:S13]  /*0a30*/  ISETP.GE.U32.AND P0, PT, R3, 0xfe, PT ;  /* 0x000000fe0300780c */ /* 0x000fda0003f06070 */
[----:B------:R-:W-:Y:S05]  /*0a40*/  @!P0 BRA `(.L_x_9) ;  /* 0x0000000000808947 */ /* 0x000fea0003800000 */
[----:B------:R-:W-:-:S13]  /*0a50*/  ISETP.GT.AND P0, PT, R9, 0xfe, PT ;  /* 0x000000fe0900780c */ /* 0x000fda0003f04270 */
[----:B------:R-:W-:Y:S05]  /*0a60*/  @P0 BRA `(.L_x_10) ;  /* 0x00000000006c0947 */ /* 0x000fea0003800000 */
[----:B------:R-:W-:-:S13]  /*0a70*/  ISETP.GE.AND P0, PT, R9, 0x1, PT ;  /* 0x000000010900780c */ /* 0x000fda0003f06270 */
[----:B------:R-:W-:Y:S05]  /*0a80*/  @P0 BRA `(.L_x_11) ;  /* 0x0000000000740947 */ /* 0x000fea0003800000 */
[----:B------:R-:W-:Y:S02]  /*0a90*/  ISETP.GE.AND P0, PT, R9, -0x18, PT ;  /* 0xffffffe80900780c */ /* 0x000fe40003f06270 */
[----:B------:R-:W-:-:S11]  /*0aa0*/  LOP3.LUT R0, R0, 0x80000000, RZ, 0xc0, !PT ;  /* 0x8000000000007812 */ /* 0x000fd600078ec0ff */
[----:B------:R-:W-:Y:S05]  /*0ab0*/  @!P0 BRA `(.L_x_11) ;  /* 0x0000000000688947 */ /* 0x000fea0003800000 */
[-CC-:B------:R-:W-:Y:S01]  /*0ac0*/  FFMA.RZ R3, R13, R11.reuse, R6.reuse ;  /* 0x0000000b0d037223 */ /* 0x180fe2000000c006 */
[C---:B------:R-:W-:Y:S01]  /*0ad0*/  VIADD R8, R9.reuse, 0x20 ;  /* 0x0000002009087836 */ /* 0x040fe20000000000 */
[C---:B------:R-:W-:Y:S02]  /*0ae0*/  ISETP.NE.AND P2, PT, R9.reuse, RZ, PT ;  /* 0x000000ff0900720c */ /* 0x040fe40003f45270 */
[----:B------:R-:W-:Y:S01]  /*0af0*/  ISETP.NE.AND P1, PT, R9, RZ, PT ;  /* 0x000000ff0900720c */ /* 0x000fe20003f25270 */
[----:B------:R-:W-:Y:S01]  /*0b00*/  IMAD.MOV R9, RZ, RZ, -R9 ;  /* 0x000000ffff097224 */ /* 0x000fe200078e0a09 */
[----:B------:R-:W-:Y:S01]  /*0b10*/  LOP3.LUT R7, R3, 0x7fffff, RZ, 0xc0, !PT ;  /* 0x007fffff03077812 */ /* 0x000fe200078ec0ff */
[CCC-:B------:R-:W-:Y:S01]  /*0b20*/  FFMA.RP R3, R13.reuse, R11.reuse, R6.reuse ;  /* 0x0000000b0d037223 */ /* 0x1c0fe20000008006 */
[----:B------:R-:W-:Y:S02]  /*0b30*/  FFMA.RM R6, R13, R11, R6 ;  /* 0x0000000b0d067223 */ /* 0x000fe40000004006 */
[----:B------:R-:W-:-:S03]  /*0b40*/  LOP3.LUT R7, R7, 0x800000, RZ, 0xfc, !PT ;  /* 0x0080000007077812 */ /* 0x000fc600078efcff */
[----:B------:R-:W-:Y:S02]  /*0b50*/  FSETP.NEU.FTZ.AND P0, PT, R3, R6, PT ;  /* 0x000000060300720b */ /* 0x000fe40003f1d000 */
[----:B------:R-:W-:Y:S02]  /*0b60*/  SHF.L.U32 R8, R7, R8, RZ ;  /* 0x0000000807087219 */ /* 0x000fe400000006ff */
[----:B------:R-:W-:Y:S02]  /*0b70*/  SEL R6, R9, RZ, P2 ;  /* 0x000000ff09067207 */ /* 0x000fe40001000000 */
[----:B------:R-:W-:Y:S02]  /*0b80*/  ISETP.NE.AND P1, PT, R8, RZ, P1 ;  /* 0x000000ff0800720c */ /* 0x000fe40000f25270 */
[----:B------:R-:W-:Y:S02]  /*0b90*/  SHF.R.U32.HI R6, RZ, R6, R7 ;  /* 0x00000006ff067219 */ /* 0x000fe40000011607 */
[----:B------:R-:W-:-:S02]  /*0ba0*/  PLOP3.LUT P0, PT, P0, P1, PT, 0xf8, 0x8f ;  /* 0x00000000008f781c */ /* 0x000fc40000703f70 */
[----:B------:R-:W-:Y:S02]  /*0bb0*/  SHF.R.U32.HI R8, RZ, 0x1, R6 ;  /* 0x00000001ff087819 */ /* 0x000fe40000011606 */
[----:B------:R-:W-:-:S04]  /*0bc0*/  SEL R3, RZ, 0x1, !P0 ;  /* 0x00000001ff037807 */ /* 0x000fc80004000000 */
[----:B------:R-:W-:-:S04]  /*0bd0*/  LOP3.LUT R3, R3, 0x1, R8, 0xf8, !PT ;  /* 0x0000000103037812 */ /* 0x000fc800078ef808 */
[----:B------:R-:W-:-:S05]  /*0be0*/  LOP3.LUT R3, R3, R6, RZ, 0xc0, !PT ;  /* 0x0000000603037212 */ /* 0x000fca00078ec0ff */
[----:B------:R-:W-:-:S05]  /*0bf0*/  IMAD.IADD R3, R8, 0x1, R3 ;  /* 0x0000000108037824 */ /* 0x000fca00078e0203 */
[----:B------:R-:W-:Y:S01]  /*0c00*/  LOP3.LUT R0, R3, R0, RZ, 0xfc, !PT ;  /* 0x0000000003007212 */ /* 0x000fe200078efcff */
[----:B------:R-:W-:Y:S06]  /*0c10*/  BRA `(.L_x_11) ;  /* 0x0000000000107947 */ /* 0x000fec0003800000 */
.L_x_10:
[----:B------:R-:W-:-:S04]  /*0c20*/  LOP3.LUT R0, R0, 0x80000000, RZ, 0xc0, !PT ;  /* 0x8000000000007812 */ /* 0x000fc800078ec0ff */
[----:B------:R-:W-:Y:S01]  /*0c30*/  LOP3.LUT R0, R0, 0x7f800000, RZ, 0xfc, !PT ;  /* 0x7f80000000007812 */ /* 0x000fe200078efcff */
[----:B------:R-:W-:Y:S06]  /*0c40*/  BRA `(.L_x_11) ;  /* 0x0000000000047947 */ /* 0x000fec0003800000 */
.L_x_9:
[----:B------:R-:W-:-:S07]  /*0c50*/  IMAD R0, R7, 0x800000, R0 ;  /* 0x0080000007007824 */ /* 0x000fce00078e0200 */
.L_x_11:
[----:B------:R-:W-:Y:S05]  /*0c60*/  BSYNC.RECONVERGENT B2 ;  /* 0x0000000000027941 */ /* 0x000fea0003800200 */
.L_x_8:
[----:B------:R-:W-:Y:S05]  /*0c70*/  BRA `(.L_x_12) ;  /* 0x0000000000207947 */ /* 0x000fea0003800000 */
.L_x_7:
[----:B------:R-:W-:-:S04]  /*0c80*/  LOP3.LUT R0, R7, 0x80000000, R6, 0x48, !PT ;  /* 0x8000000007007812 */ /* 0x000fc800078e4806 */
[----:B------:R-:W-:Y:S01]  /*0c90*/  LOP3.LUT R0, R0, 0x7f800000, RZ, 0xfc, !PT ;  /* 0x7f80000000007812 */ /* 0x000fe200078efcff */
[----:B------:R-:W-:Y:S06]  /*0ca0*/  BRA `(.L_x_12) ;  /* 0x0000000000147947 */ /* 0x000fec0003800000 */
.L_x_6:
[----:B------:R-:W-:Y:S01]  /*0cb0*/  LOP3.LUT R0, R7, 0x80000000, R6, 0x48, !PT ;  /* 0x8000000007007812 */ /* 0x000fe200078e4806 */
[----:B------:R-:W-:Y:S06]  /*0cc0*/  BRA `(.L_x_12) ;  /* 0x00000000000c7947 */ /* 0x000fec0003800000 */
.L_x_5:
[----:B------:R-:W0:Y:S01]  /*0cd0*/  MUFU.RSQ R0, -QNAN ;  /* 0xffc0000000007908 */ /* 0x000e220000001400 */
[----:B------:R-:W-:Y:S05]  /*0ce0*/  BRA `(.L_x_12) ;  /* 0x0000000000047947 */ /* 0x000fea0003800000 */
.L_x_4:
[----:B------:R-:W-:-:S07]  /*0cf0*/  FADD.FTZ R0, R0, R3 ;  /* 0x0000000300007221 */ /* 0x000fce0000010000 */
.L_x_12:
[----:B------:R-:W-:Y:S05]  /*0d00*/  BSYNC.RECONVERGENT B1 ;  /* 0x0000000000017941 */ /* 0x000fea0003800200 */
.L_x_2:
[----:B------:R-:W-:Y:S02]  /*0d10*/  IMAD.MOV.U32 R6, RZ, RZ, R4 ;  /* 0x000000ffff067224 */ /* 0x000fe400078e0004 */
[----:B------:R-:W-:-:S04]  /*0d20*/  IMAD.MOV.U32 R7, RZ, RZ, 0x0 ;  /* 0x00000000ff077424 */ /* 0x000fc800078e00ff */
[----:B0-----:R-:W-:Y:S05]  /*0d30*/  RET.REL.NODEC R6 `(_Z19blurGrayscaleKernelP14GrayscalePixelS0_ii) ;  /* 0xfffffff006b07950 */ /* 0x001fea0003c3ffff */
.L_x_13:
[----:B------:R-:W-:-:S00]  /*0d40*/  BRA `(.L_x_13) ;  /* 0xfffffffc00fc7947 */ /* 0x000fc0000383ffff */
[----:B------:R-:W-:-:S00]  /*0d50*/  NOP ;  /* 0x0000000000007918 */ /* 0x000fc00000000000 */
        /* <DEDUP_REMOVED lines=10> */
.L_x_15:


//--------------------- .text._Z22colorToGrayscaleKernelP14GrayscalePixelP5Pixelii --------------------------
	.section	.text._Z22colorToGrayscaleKernelP14GrayscalePixelP5Pixelii,"ax",@progbits
	.align	128
        .global         _Z22colorToGrayscaleKernelP14GrayscalePixelP5Pixelii
        .type           _Z22colorToGrayscaleKernelP14GrayscalePixelP5Pixelii,@function
        .size           _Z22colorToGrayscaleKernelP14GrayscalePixelP5Pixelii,(.L_x_17 - _Z22colorToGrayscaleKernelP14GrayscalePixelP5Pixelii)
        .other          _Z22colorToGrayscaleKernelP14GrayscalePixelP5Pixelii,@"STO_CUDA_ENTRY STV_DEFAULT"
_Z22colorToGrayscaleKernelP14GrayscalePixelP5Pixelii:
.text._Z22colorToGrayscaleKernelP14GrayscalePixelP5Pixelii:
[----:B------:R-:W-:Y:S01]  /*0000*/  LDC R1, c[0x0][0x37c] ;  /* 0x0000df00ff017b82 */ /* 0x000fe20000000800 */
[----:B------:R-:W0:Y:S07]  /*0010*/  S2R R5, SR_TID.Y ;  /* 0x0000000000057919 */ /* 0x000e2e0000002200 */
[----:B------:R-:W1:Y:S01]  /*0020*/  LDC R3, c[0x0][0x360] ;  /* 0x0000d800ff037b82 */ /* 0x000e620000000800 */
[----:B------:R-:W2:Y:S01]  /*0030*/  LDCU.64 UR6, c[0x0][0x390] ;  /* 0x00007200ff0677ac */ /* 0x000ea20008000a00 */
[----:B------:R-:W1:Y:S06]  /*0040*/  S2R R0, SR_TID.X ;  /* 0x0000000000007919 */ /* 0x000e6c0000002100 */
[----:B------:R-:W0:Y:S08]  /*0050*/  S2UR UR5, SR_CTAID.Y ;  /* 0x00000000000579c3 */ /* 0x000e300000002600 */
[----:B------:R-:W0:Y:S08]  /*0060*/  LDC R2, c[0x0][0x364] ;  /* 0x0000d900ff027b82 */ /* 0x000e300000000800 */
[----:B------:R-:W1:Y:S01]  /*0070*/  S2UR UR4, SR_CTAID.X ;  /* 0x00000000000479c3 */ /* 0x000e620000002500 */
[----:B0-----:R-:W-:-:S05]  /*0080*/  IMAD R5, R2, UR5, R5 ;  /* 0x0000000502057c24 */ /* 0x001fca000f8e0205 */
[----:B--2---:R-:W-:Y:S01]  /*0090*/  ISETP.GE.AND P0, PT, R5, UR7, PT ;  /* 0x0000000705007c0c */ /* 0x004fe2000bf06270 */
[----:B-1----:R-:W-:-:S05]  /*00a0*/  IMAD R0, R3, UR4, R0 ;  /* 0x0000000403007c24 */ /* 0x002fca000f8e0200 */
[----:B------:R-:W-:-:S13]  /*00b0*/  ISETP.GE.OR P0, PT, R0, UR6, P0 ;  /* 0x0000000600007c0c */ /* 0x000fda0008706670 */
[----:B------:R-:W-:Y:S05]  /*00c0*/  @P0 EXIT ;  /* 0x000000000000094d */ /* 0x000fea0003800000 */
[----:B------:R-:W0:Y:S01]  /*00d0*/  LDC.64 R2, c[0x0][0x388] ;  /* 0x0000e200ff027b82 */ /* 0x000e220000000a00 */
[----:B------:R-:W1:Y:S01]  /*00e0*/  LDCU.64 UR4, c[0x0][0x358] ;  /* 0x00006b00ff0477ac */ /* 0x000e620008000a00 */
[----:B------:R-:W-:Y:S01]  /*00f0*/  IMAD R5, R5, UR6, R0 ;  /* 0x0000000605057c24 */ /* 0x000fe2000f8e0200 */
[----:B------:R-:W2:Y:S03]  /*0100*/  LDCU.64 UR8, c[0x0][0x380] ;  /* 0x00007000ff0877ac */ /* 0x000ea60008000a00 */
[----:B0-----:R-:W-:-:S05]  /*0110*/  IMAD.WIDE R2, R5, 0x3, R2 ;  /* 0x0000000305027825 */ /* 0x001fca00078e0202 */
[----:B-1----:R-:W3:Y:S04]  /*0120*/  LDG.E.U8 R4, desc[UR4][R2.64+0x1] ;  /* 0x0000010402047981 */ /* 0x002ee8000c1e1100 */
[----:B------:R-:W4:Y:S04]  /*0130*/  LDG.E.U8 R0, desc[UR4][R2.64] ;  /* 0x0000000402007981 */ /* 0x000f28000c1e1100 */
[----:B------:R-:W5:Y:S01]  /*0140*/  LDG.E.U8 R6, desc[UR4][R2.64+0x2] ;  /* 0x0000020402067981 */ /* 0x000f62000c1e1100 */
[----:B---3--:R-:W-:Y:S02]  /*0150*/  I2FP.F32.U32 R4, R4 ;  /* 0x0000000400047245 */ /* 0x008fe40000201000 */
[----:B----4-:R-:W-:-:S03]  /*0160*/  I2FP.F32.U32 R0, R0 ;  /* 0x0000000000007245 */ /* 0x010fc60000201000 */
[----:B------:R-:W-:Y:S01]  /*0170*/  FMUL R7, R4, 0.72000002861022949219 ;  /* 0x3f3851ec04077820 */ /* 0x000fe20000400000 */
[C---:B--2---:R-:W-:Y:S02]  /*0180*/  IADD3 R4, P0, PT, R5.reuse, UR8, RZ ;  /* 0x0000000805047c10 */ /* 0x044fe4000ff1e0ff */
[----:B-----5:R-:W-:Y:S01]  /*0190*/  I2FP.F32.U32 R9, R6 ;  /* 0x0000000600097245 */ /* 0x020fe20000201000 */
[----:B------:R-:W-:Y:S01]  /*01a0*/  FFMA R0, R0, 0.20999999344348907471, R7 ;  /* 0x3e570a3d00007823 */ /* 0x000fe20000000007 */
[----:B------:R-:W-:-:S03]  /*01b0*/  LEA.HI.X.SX32 R5, R5, UR9, 0x1, P0 ;  /* 0x0000000905057c11 */ /* 0x000fc600080f0eff */
[----:B------:R-:W-:-:S04]  /*01c0*/  FFMA R0, R9, 0.070000000298023223877, R0 ;  /* 0x3d8f5c2909007823 */ /* 0x000fc80000000000 */
[----:B------:R-:W0:Y:S02]  /*01d0*/  F2I.U32.TRUNC.NTZ R7, R0 ;  /* 0x0000000000077305 */ /* 0x000e24000020f000 */
[----:B0-----:R-:W-:Y:S01]  /*01e0*/  STG.E.U8 desc[UR4][R4.64], R7 ;  /* 0x0000000704007986 */ /* 0x001fe2000c101104 */
[----:B------:R-:W-:Y:S05]  /*01f0*/  EXIT ;  /* 0x000000000000794d */ /* 0x000fea0003800000 */
.L_x_14:
        /* <DEDUP_REMOVED lines=16> */
.L_x_17:


//--------------------- .nv.shared.reserved.0     --------------------------
	.section	.nv.shared.reserved.0,"aw",@nobits
	.weak		__nv_reservedSMEM_offset_0_alias
	.size		__nv_reservedSMEM_offset_0_alias, 0, 64
	.other		__nv_reservedSMEM_offset_0_alias,@"STO_CUDA_RESERVED_SHARED STV_DEFAULT"
__nv_reservedSMEM_offset_0_alias:
	.zero		0
	.zero		64


//--------------------- .nv.constant0._Z19blurGrayscaleKernelP14GrayscalePixelS0_ii --------------------------
	.section	.nv.constant0._Z19blurGrayscaleKernelP14GrayscalePixelS0_ii,"a",@progbits
	.sectionflags	@""
	.align	4
.nv.constant0._Z19blurGrayscaleKernelP14GrayscalePixelS0_ii:
	.zero		920


//--------------------- .nv.constant0._Z22colorToGrayscaleKernelP14GrayscalePixelP5Pixelii --------------------------
	.section	.nv.constant0._Z22colorToGrayscaleKernelP14GrayscalePixelP5Pixelii,"a",@progbits
	.sectionflags	@""
	.align	4
.nv.constant0._Z22colorToGrayscaleKernelP14GrayscalePixelP5Pixelii:
	.zero		920


//--------------------- SYMBOLS --------------------------

	.type		.nv.reservedSmem.offset0,@object
	.size		.nv.reservedSmem.offset0,0x4
